//
// Generated by NVIDIA NVVM Compiler
//
// Compiler Build ID: CL-36424714
// Cuda compilation tools, release 13.0, V13.0.88
// Based on NVVM 20.0.0
//

.version 9.0
.target sm_100
.address_size 64

	// .globl	_Z10matrix_dotPiS_S_
// _ZZ10matrix_dotPiS_S_E5cache has been demoted

.visible .entry _Z10matrix_dotPiS_S_(
	.param .u64 .ptr .align 1 _Z10matrix_dotPiS_S__param_0,
	.param .u64 .ptr .align 1 _Z10matrix_dotPiS_S__param_1,
	.param .u64 .ptr .align 1 _Z10matrix_dotPiS_S__param_2
)
{
	.reg .pred 	%p<5>;
	.reg .b32 	%r<24>;
	.reg .b64 	%rd<13>;
	// demoted variable
	.shared .align 4 .b8 _ZZ10matrix_dotPiS_S_E5cache[64];
	ld.param.u64 	%rd1, [_Z10matrix_dotPiS_S__param_0];
	ld.param.u64 	%rd2, [_Z10matrix_dotPiS_S__param_1];
	ld.param.u64 	%rd3, [_Z10matrix_dotPiS_S__param_2];
	mov.u32 	%r1, %ctaid.x;
	mov.u32 	%r2, %ctaid.y;
	mov.u32 	%r3, %tid.x;
	setp.gt.u32 	%p1, %r3, 9;
	shl.b32 	%r8, %r3, 2;
	mov.u32 	%r9, _ZZ10matrix_dotPiS_S_E5cache;
	add.s32 	%r4, %r9, %r8;
	@%p1 bra 	$L__BB0_2;
	cvta.to.global.u64 	%rd4, %rd1;
	cvta.to.global.u64 	%rd5, %rd2;
	mad.lo.s32 	%r11, %r1, 10, %r3;
	mul.wide.u32 	%rd6, %r11, 4;
	add.s64 	%rd7, %rd4, %rd6;
	ld.global.u32 	%r12, [%rd7];
	mad.lo.s32 	%r13, %r3, 10, %r2;
	mul.wide.u32 	%rd8, %r13, 4;
	add.s64 	%rd9, %rd5, %rd8;
	ld.global.u32 	%r14, [%rd9];
	mul.lo.s32 	%r15, %r14, %r12;
	st.shared.u32 	[%r4], %r15;
	bra.uni 	$L__BB0_3;
$L__BB0_2:
	mov.b32 	%r10, 0;
	st.shared.u32 	[%r4], %r10;
$L__BB0_3:
	bar.sync 	0;
	mov.u32 	%r23, %ntid.x;
	setp.lt.u32 	%p2, %r23, 2;
	@%p2 bra 	$L__BB0_7;
$L__BB0_4:
	shr.u32 	%r7, %r23, 1;
	setp.ge.u32 	%p3, %r3, %r7;
	@%p3 bra 	$L__BB0_6;
	shl.b32 	%r16, %r7, 2;
	add.s32 	%r17, %r4, %r16;
	ld.shared.u32 	%r18, [%r17];
	ld.shared.u32 	%r19, [%r4];
	add.s32 	%r20, %r19, %r18;
	st.shared.u32 	[%r4], %r20;
$L__BB0_6:
	bar.sync 	0;
	setp.gt.u32 	%p4, %r23, 3;
	mov.u32 	%r23, %r7;
	@%p4 bra 	$L__BB0_4;
$L__BB0_7:
	cvta.to.global.u64 	%rd10, %rd3;
	bar.sync 	0;
	ld.shared.u32 	%r21, [_ZZ10matrix_dotPiS_S_E5cache];
	mad.lo.s32 	%r22, %r1, 10, %r2;
	mul.wide.u32 	%rd11, %r22, 4;
	add.s64 	%rd12, %rd10, %rd11;
	st.global.u32 	[%rd12], %r21;
	ret;

}


// ===== COMPILED SASS (sm_100) =====

	.target	sm_100

	.elftype	@"ET_EXEC"


//--------------------- .note.nv.tkinfo           --------------------------
	.section	.note.nv.tkinfo,"",@"SHT_NOTE"
	.sectionflags	@"SHF_NOTE_NV_TKINFO"
	.tkinfo
        /*0018*/ 	.word	0x00000002
        /*0030*/ 	.string	""
        /*0030*/ 	.string	"ptxas"
        /*0030*/ 	.string	"Cuda compilation tools, release 13.0, V13.0.88"
        /*0030*/ 	.string	"Build cuda_13.0.r13.0/compiler.36424714_0"
        /*0030*/ 	.string	"-arch sm_100 -m 64 "



//--------------------- .note.nv.cuinfo           --------------------------
	.section	.note.nv.cuinfo,"",@"SHT_NOTE"
	.sectionflags	@"SHF_NOTE_NV_CUINFO"
        /*0018*/ 	.short	0x0002
        /*001a*/ 	.short	0x0064
        /*001c*/ 	.short	0x0082
	.zero		2


//--------------------- .nv.info                  --------------------------
	.section	.nv.info,"",@"SHT_CUDA_INFO"
	.align	4


	//----- nvinfo : EIATTR_REGCOUNT
	.align		4
        /*0000*/ 	.byte	0x04, 0x2f
        /*0002*/ 	.short	(.L_1 - .L_0)
	.align		4
.L_0:
        /*0004*/ 	.word	index@(_Z10matrix_dotPiS_S_)
        /*0008*/ 	.word	0x0000000e


	//----- nvinfo : EIATTR_FRAME_SIZE
	.align		4
.L_1:
        /*000c*/ 	.byte	0x04, 0x11
        /*000e*/ 	.short	(.L_3 - .L_2)
	.align		4
.L_2:
        /*0010*/ 	.word	index@(_Z10matrix_dotPiS_S_)
        /*0014*/ 	.word	0x00000000


	//----- nvinfo : EIATTR_MIN_STACK_SIZE
	.align		4
.L_3:
        /*0018*/ 	.byte	0x04, 0x12
        /*001a*/ 	.short	(.L_5 - .L_4)
	.align		4
.L_4:
        /*001c*/ 	.word	index@(_Z10matrix_dotPiS_S_)
        /*0020*/ 	.word	0x00000000
.L_5:


//--------------------- .nv.compat                --------------------------
	.section	.nv.compat,"",@"SHT_CUDA_COMPAT_INFO"
	.align	4
        /*0000*/ 	.byte	0x02, 0x09, 0x00, 0x00, 0x02, 0x02, 0x01, 0x00, 0x02, 0x05, 0x05, 0x00, 0x03, 0x07, 0x01, 0x01
        /*0010*/ 	.byte	0x02, 0x03, 0x00, 0x00, 0x02, 0x06, 0x01, 0x00, 0x04, 0x0b, 0x08, 0x00, 0x09, 0x00, 0x00, 0x00
        /*0020*/ 	.byte	0x00, 0x00, 0x00, 0x00


//--------------------- .nv.info._Z10matrix_dotPiS_S_ --------------------------
	.section	.nv.info._Z10matrix_dotPiS_S_,"",@"SHT_CUDA_INFO"
	.sectionflags	@""
	.align	4


	//----- nvinfo : EIATTR_CUDA_API_VERSION
	.align		4
        /*0000*/ 	.byte	0x04, 0x37
        /*0002*/ 	.short	(.L_7 - .L_6)
.L_6:
        /*0004*/ 	.word	0x00000082


	//----- nvinfo : EIATTR_KPARAM_INFO
	.align		4
.L_7:
        /*0008*/ 	.byte	0x04, 0x17
        /*000a*/ 	.short	(.L_9 - .L_8)
.L_8:
        /*000c*/ 	.word	0x00000000
        /*0010*/ 	.short	0x0002
        /*0012*/ 	.short	0x0010
        /*0014*/ 	.byte	0x00, 0xf5, 0x21, 0x00


	//----- nvinfo : EIATTR_KPARAM_INFO
	.align		4
.L_9:
        /*0018*/ 	.byte	0x04, 0x17
        /*001a*/ 	.short	(.L_11 - .L_10)
.L_10:
        /*001c*/ 	.word	0x00000000
        /*0020*/ 	.short	0x0001
        /*0022*/ 	.short	0x0008
        /*0024*/ 	.byte	0x00, 0xf5, 0x21, 0x00


	//----- nvinfo : EIATTR_KPARAM_INFO
	.align		4
.L_11:
        /*0028*/ 	.byte	0x04, 0x17
        /*002a*/ 	.short	(.L_13 - .L_12)
.L_12:
        /*002c*/ 	.word	0x00000000
        /*0030*/ 	.short	0x0000
        /*0032*/ 	.short	0x0000
        /*0034*/ 	.byte	0x00, 0xf5, 0x21, 0x00


	//----- nvinfo : EIATTR_SPARSE_MMA_MASK
	.align		4
.L_13:
        /*0038*/ 	.byte	0x03, 0x50
        /*003a*/ 	.short	0x0000


	//----- nvinfo : EIATTR_MAXREG_COUNT
	.align		4
        /*003c*/ 	.byte	0x03, 0x1b
        /*003e*/ 	.short	0x00ff


	//----- nvinfo : EIATTR_NUM_BARRIERS
	.align		4
        /*0040*/ 	.byte	0x02, 0x4c
        /*0042*/ 	.byte	0x01
	.zero		1


	//----- nvinfo : EIATTR_MERCURY_ISA_VERSION
	.align		4
        /*0044*/ 	.byte	0x03, 0x5f
        /*0046*/ 	.short	0x0101


	//----- nvinfo : EIATTR_VRC_CTA_INIT_COUNT
	.align		4
        /*0048*/ 	.byte	0x02, 0x4a
	.zero		1
	.zero		1


	//----- nvinfo : EIATTR_EXIT_INSTR_OFFSETS
	.align		4
        /*004c*/ 	.byte	0x04, 0x1c
        /*004e*/ 	.short	(.L_15 - .L_14)


	//   ....[0]....
.L_14:
        /*0050*/ 	.word	0x000002e0


	//----- nvinfo : EIATTR_CBANK_PARAM_SIZE
	.align		4
.L_15:
        /*0054*/ 	.byte	0x03, 0x19
        /*0056*/ 	.short	0x0018


	//----- nvinfo : EIATTR_PARAM_CBANK
	.align		4
        /*0058*/ 	.byte	0x04, 0x0a
        /*005a*/ 	.short	(.L_17 - .L_16)
	.align		4
.L_16:
        /*005c*/ 	.word	index@(.nv.constant0._Z10matrix_dotPiS_S_)
        /*0060*/ 	.short	0x0380
        /*0062*/ 	.short	0x0018


	//----- nvinfo : EIATTR_SW_WAR
	.align		4
.L_17:
        /*0064*/ 	.byte	0x04, 0x36
        /*0066*/ 	.short	(.L_19 - .L_18)
.L_18:
        /*0068*/ 	.word	0x00000008
.L_19:


//--------------------- .nv.callgraph             --------------------------
	.section	.nv.callgraph,"",@"SHT_CUDA_CALLGRAPH"
	.align	4
	.sectionentsize	8
	.align		4
        /*0000*/ 	.word	0x00000000
	.align		4
        /*0004*/ 	.word	0xffffffff
	.align		4
        /*0008*/ 	.word	0x00000000
	.align		4
        /*000c*/ 	.word	0xfffffffe
	.align		4
        /*0010*/ 	.word	0x00000000
	.align		4
        /*0014*/ 	.word	0xfffffffd
	.align		4
        /*0018*/ 	.word	0x00000000
	.align		4
        /*001c*/ 	.word	0xfffffffc


//--------------------- .text._Z10matrix_dotPiS_S_ --------------------------
	.section	.text._Z10matrix_dotPiS_S_,"ax",@progbits
	.align	128
        .global         _Z10matrix_dotPiS_S_
        .type           _Z10matrix_dotPiS_S_,@function
        .size           _Z10matrix_dotPiS_S_,(.L_x_3 - _Z10matrix_dotPiS_S_)
        .other          _Z10matrix_dotPiS_S_,@"STO_CUDA_ENTRY STV_DEFAULT"
_Z10matrix_dotPiS_S_:
.text._Z10matrix_dotPiS_S_:
[----:B------:R-:W-:Y:S01]  /*0000*/  LDC R1, c[0x0][0x37c] ;  /* 0x0000df00ff017b82 */ /* 0x000fe20000000800 */
[----:B------:R-:W0:Y:S07]  /*0010*/  S2R R8, SR_TID.X ;  /* 0x0000000000087919 */ /* 0x000e2e0000002100 */
[----:B------:R-:W1:Y:S01]  /*0020*/  LDC.64 R2, c[0x0][0x380] ;  /* 0x0000e000ff027b82 */ /* 0x000e620000000a00 */
[----:B------:R-:W2:Y:S01]  /*0030*/  LDCU.64 UR6, c[0x0][0x358] ;  /* 0x00006b00ff0677ac */ /* 0x000ea20008000a00 */
[----:B------:R-:W3:Y:S01]  /*0040*/  S2R R6, SR_CTAID.X ;  /* 0x0000000000067919 */ /* 0x000ee20000002500 */
[----:B------:R-:W4:Y:S05]  /*0050*/  S2R R11, SR_CTAID.Y ;  /* 0x00000000000b7919 */ /* 0x000f2a0000002600 */
[----:B------:R-:W5:Y:S01]  /*0060*/  LDC.64 R4, c[0x0][0x388] ;  /* 0x0000e200ff047b82 */ /* 0x000f620000000a00 */
[----:B0-----:R-:W-:-:S13]  /*0070*/  ISETP.GT.U32.AND P0, PT, R8, 0x9, PT ;  /* 0x000000090800780c */ /* 0x001fda0003f04070 */
[----:B---3--:R-:W-:Y:S02]  /*0080*/  @!P0 IMAD R7, R6, 0xa, R8 ;  /* 0x0000000a06078824 */ /* 0x008fe400078e0208 */
[----:B----4-:R-:W-:Y:S02]  /*0090*/  @!P0 IMAD R9, R8, 0xa, R11 ;  /* 0x0000000a08098824 */ /* 0x010fe400078e020b */
[----:B-1----:R-:W-:-:S04]  /*00a0*/  @!P0 IMAD.WIDE.U32 R2, R7, 0x4, R2 ;  /* 0x0000000407028825 */ /* 0x002fc800078e0002 */
[----:B-----5:R-:W-:Y:S02]  /*00b0*/  @!P0 IMAD.WIDE.U32 R4, R9, 0x4, R4 ;  /* 0x0000000409048825 */ /* 0x020fe400078e0004 */
[----:B--2---:R-:W2:Y:S04]  /*00c0*/  @!P0 LDG.E R2, desc[UR6][R2.64] ;  /* 0x0000000602028981 */ /* 0x004ea8000c1e1900 */
[----:B------:R-:W2:Y:S01]  /*00d0*/  @!P0 LDG.E R5, desc[UR6][R4.64] ;  /* 0x0000000604058981 */ /* 0x000ea2000c1e1900 */
[----:B------:R-:W0:Y:S01]  /*00e0*/  S2UR UR5, SR_CgaCtaId ;  /* 0x00000000000579c3 */ /* 0x000e220000008800 */
[----:B------:R-:W-:Y:S01]  /*00f0*/  UMOV UR4, 0x400 ;  /* 0x0000040000047882 */ /* 0x000fe20000000000 */
[----:B------:R-:W1:Y:S02]  /*0100*/  LDCU UR8, c[0x0][0x360] ;  /* 0x00006c00ff0877ac */ /* 0x000e640008000800 */
[----:B-1----:R-:W-:-:S02]  /*0110*/  UISETP.GE.U32.AND UP0, UPT, UR8, 0x2, UPT ;  /* 0x000000020800788c */ /* 0x002fc4000bf06070 */
[----:B0-----:R-:W-:-:S06]  /*0120*/  ULEA UR4, UR5, UR4, 0x18 ;  /* 0x0000000405047291 */ /* 0x001fcc000f8ec0ff */
[----:B------:R-:W-:Y:S01]  /*0130*/  LEA R0, R8, UR4, 0x2 ;  /* 0x0000000408007c11 */ /* 0x000fe2000f8e10ff */
[----:B--2---:R-:W-:-:S05]  /*0140*/  @!P0 IMAD R7, R2, R5, RZ ;  /* 0x0000000502078224 */ /* 0x004fca00078e02ff */
[----:B------:R0:W-:Y:S04]  /*0150*/  @!P0 STS [R0], R7 ;  /* 0x0000000700008388 */ /* 0x0001e80000000800 */
[----:B------:R0:W-:Y:S01]  /*0160*/  @P0 STS [R0], RZ ;  /* 0x000000ff00000388 */ /* 0x0001e20000000800 */
[----:B------:R-:W-:Y:S06]  /*0170*/  BAR.SYNC.DEFER_BLOCKING 0x0 ;  /* 0x0000000000007b1d */ /* 0x000fec0000010000 */
[----:B------:R-:W-:Y:S05]  /*0180*/  BRA.U !UP0, `(.L_x_0) ;  /* 0x0000000108307547 */ /* 0x000fea000b800000 */
[----:B------:R-:W-:-:S07]  /*0190*/  MOV R2, UR8 ;  /* 0x0000000800027c02 */ /* 0x000fce0008000f00 */
.L_x_1:
[----:B0-----:R-:W-:-:S04]  /*01a0*/  SHF.R.U32.HI R7, RZ, 0x1, R2 ;  /* 0x00000001ff077819 */ /* 0x001fc80000011602 */
[----:B------:R-:W-:-:S13]  /*01b0*/  ISETP.GE.U32.AND P0, PT, R8, R7, PT ;  /* 0x000000070800720c */ /* 0x000fda0003f06070 */
[----:B------:R-:W-:Y:S01]  /*01c0*/  @!P0 LEA R3, R7, R0, 0x2 ;  /* 0x0000000007038211 */ /* 0x000fe200078e10ff */
[----:B------:R-:W-:Y:S05]  /*01d0*/  @!P0 LDS R4, [R0] ;  /* 0x0000000000048984 */ /* 0x000fea0000000800 */
[----:B------:R-:W0:Y:S02]  /*01e0*/  @!P0 LDS R3, [R3] ;  /* 0x0000000003038984 */ /* 0x000e240000000800 */
[----:B0-----:R-:W-:-:S05]  /*01f0*/  @!P0 IADD3 R5, PT, PT, R3, R4, RZ ;  /* 0x0000000403058210 */ /* 0x001fca0007ffe0ff */
[----:B------:R1:W-:Y:S01]  /*0200*/  @!P0 STS [R0], R5 ;  /* 0x0000000500008388 */ /* 0x0003e20000000800 */
[----:B------:R-:W-:Y:S01]  /*0210*/  BAR.SYNC.DEFER_BLOCKING 0x0 ;  /* 0x0000000000007b1d */ /* 0x000fe20000010000 */
[----:B------:R-:W-:Y:S02]  /*0220*/  ISETP.GT.U32.AND P0, PT, R2, 0x3, PT ;  /* 0x000000030200780c */ /* 0x000fe40003f04070 */
[----:B------:R-:W-:-:S11]  /*0230*/  MOV R2, R7 ;  /* 0x0000000700027202 */ /* 0x000fd60000000f00 */
[----:B-1----:R-:W-:Y:S05]  /*0240*/  @P0 BRA `(.L_x_1) ;  /* 0xfffffffc00d40947 */ /* 0x002fea000383ffff */
.L_x_0:
[----:B------:R-:W1:Y:S08]  /*0250*/  S2UR UR5, SR_CgaCtaId ;  /* 0x00000000000579c3 */ /* 0x000e700000008800 */
[----:B------:R-:W-:Y:S01]  /*0260*/  BAR.SYNC.DEFER_BLOCKING 0x0 ;  /* 0x0000000000007b1d */ /* 0x000fe20000010000 */
[----:B0-----:R-:W-:-:S05]  /*0270*/  IMAD R7, R6, 0xa, R11 ;  /* 0x0000000a06077824 */ /* 0x001fca00078e020b */
[----:B------:R-:W-:Y:S02]  /*0280*/  UMOV UR4, 0x400 ;  /* 0x0000040000047882 */ /* 0x000fe40000000000 */
[----:B------:R-:W0:Y:S01]  /*0290*/  LDC.64 R2, c[0x0][0x390] ;  /* 0x0000e400ff027b82 */ /* 0x000e220000000a00 */
[----:B-1----:R-:W-:Y:S01]  /*02a0*/  ULEA UR4, UR5, UR4, 0x18 ;  /* 0x0000000405047291 */ /* 0x002fe2000f8ec0ff */
[----:B0-----:R-:W-:-:S08]  /*02b0*/  IMAD.WIDE.U32 R2, R7, 0x4, R2 ;  /* 0x0000000407027825 */ /* 0x001fd000078e0002 */
[----:B------:R-:W0:Y:S04]  /*02c0*/  LDS R5, [UR4] ;  /* 0x00000004ff057984 */ /* 0x000e280008000800 */
[----:B0-----:R-:W-:Y:S01]  /*02d0*/  STG.E desc[UR6][R2.64], R5 ;  /* 0x0000000502007986 */ /* 0x001fe2000c101906 */
[----:B------:R-:W-:Y:S05]  /*02e0*/  EXIT ;  /* 0x000000000000794d */ /* 0x000fea0003800000 */
.L_x_2:
[----:B------:R-:W-:-:S00]  /*02f0*/  BRA `(.L_x_2) ;  /* 0xfffffffc00fc7947 */ /* 0x000fc0000383ffff */
[----:B------:R-:W-:-:S00]  /*0300*/  NOP ;  /* 0x0000000000007918 */ /* 0x000fc00000000000 */
[----:B------:R-:W-:-:S00]  /*0310*/  NOP ;  /* 0x0000000000007918 */ /* 0x000fc00000000000 */
[----:B------:R-:W-:-:S00]  /*0320*/  NOP ;  /* 0x0000000000007918 */ /* 0x000fc00000000000 */
[----:B------:R-:W-:-:S00]  /*0330*/  NOP ;  /* 0x0000000000007918 */ /* 0x000fc00000000000 */
[----:B------:R-:W-:-:S00]  /*0340*/  NOP ;  /* 0x0000000000007918 */ /* 0x000fc00000000000 */
[----:B------:R-:W-:-:S00]  /*0350*/  NOP ;  /* 0x0000000000007918 */ /* 0x000fc00000000000 */
[----:B------:R-:W-:-:S00]  /*0360*/  NOP ;  /* 0x0000000000007918 */ /* 0x000fc00000000000 */
[----:B------:R-:W-:-:S00]  /*0370*/  NOP ;  /* 0x0000000000007918 */ /* 0x000fc00000000000 */
.L_x_3:


//--------------------- .nv.shared._Z10matrix_dotPiS_S_ --------------------------
	.section	.nv.shared._Z10matrix_dotPiS_S_,"aw",@nobits
	.sectionflags	@""
	.align	4
.nv.shared._Z10matrix_dotPiS_S_:
	.zero		1088


//--------------------- .nv.shared.reserved.0     --------------------------
	.section	.nv.shared.reserved.0,"aw",@nobits
	.weak		__nv_reservedSMEM_offset_0_alias
	.size		__nv_reservedSMEM_offset_0_alias, 0, 64
	.other		__nv_reservedSMEM_offset_0_alias,@"STO_CUDA_RESERVED_SHARED STV_DEFAULT"
__nv_reservedSMEM_offset_0_alias:
	.zero		0
	.zero		64


//--------------------- .nv.constant0._Z10matrix_dotPiS_S_ --------------------------
	.section	.nv.constant0._Z10matrix_dotPiS_S_,"a",@progbits
	.sectionflags	@""
	.align	4
.nv.constant0._Z10matrix_dotPiS_S_:
	.zero		920


//--------------------- SYMBOLS --------------------------

	.type		.nv.reservedSmem.offset0,@object
	.size		.nv.reservedSmem.offset0,0x4
	.type		.nv.reservedSmem.cap,@object
	.size		.nv.reservedSmem.cap,0x4
